	.headerflags	@"EF_CUDA_TEXMODE_UNIFIED EF_CUDA_64BIT_ADDRESS EF_CUDA_ACCELERATORS EF_CUDA_SM90 EF_CUDA_VIRTUAL_SM(EF_CUDA_SM90)"
	.elftype	@"ET_EXEC"


//--------------------- .nv.info                  --------------------------
	.section	.nv.info,"",@"SHT_CUDA_INFO"
	.align	4


	//----- nvinfo : EIATTR_REGCOUNT
	.align		4
        /*0000*/ 	.byte	0x04, 0x2f
        /*0002*/ 	.short	(.L_3 - .L_2)
	.align		4
.L_2:
        /*0004*/ 	.word	index@(triton_poi_fused__native_batch_norm_legit_no_training_add_2)
        /*0008*/ 	.word	0x0000001a


	//----- nvinfo : EIATTR_MIN_STACK_SIZE
	.align		4
.L_3:
        /*000c*/ 	.byte	0x04, 0x12
        /*000e*/ 	.short	(.L_5 - .L_4)
	.align		4
.L_4:
        /*0010*/ 	.word	index@(triton_poi_fused__native_batch_norm_legit_no_training_add_2)
        /*0014*/ 	.word	0x00000000


	//----- nvinfo : EIATTR_FRAME_SIZE
	.align		4
.L_5:
        /*0018*/ 	.byte	0x04, 0x11
        /*001a*/ 	.short	(.L_7 - .L_6)
	.align		4
.L_6:
        /*001c*/ 	.word	index@(triton_poi_fused__native_batch_norm_legit_no_training_add_2)
        /*0020*/ 	.word	0x00000000


	//----- nvinfo : EIATTR_MIN_STACK_SIZE
	.align		4
.L_7:
        /*0024*/ 	.byte	0x04, 0x12
        /*0026*/ 	.short	(.L_9 - .L_8)
	.align		4
.L_8:
        /*0028*/ 	.word	index@(triton_poi_fused__native_batch_norm_legit_no_training_add_2)
        /*002c*/ 	.word	0x00000000
.L_9:


//--------------------- .nv.info.triton_poi_fused__native_batch_norm_legit_no_training_add_2 --------------------------
	.section	.nv.info.triton_poi_fused__native_batch_norm_legit_no_training_add_2,"",@"SHT_CUDA_INFO"
	.sectionflags	@""
	.align	4


	//----- nvinfo : EIATTR_CUDA_API_VERSION
	.align		4
        /*0000*/ 	.byte	0x04, 0x37
        /*0002*/ 	.short	(.L_11 - .L_10)
.L_10:
        /*0004*/ 	.word	0x0000007c


	//----- nvinfo : EIATTR_KPARAM_INFO
	.align		4
.L_11:
        /*0008*/ 	.byte	0x04, 0x17
        /*000a*/ 	.short	(.L_13 - .L_12)
.L_12:
        /*000c*/ 	.word	0x00000000
        /*0010*/ 	.short	0x0007
        /*0012*/ 	.short	0x0038
        /*0014*/ 	.byte	0x00, 0xf0, 0x11, 0x00


	//----- nvinfo : EIATTR_KPARAM_INFO
	.align		4
.L_13:
        /*0018*/ 	.byte	0x04, 0x17
        /*001a*/ 	.short	(.L_15 - .L_14)
.L_14:
        /*001c*/ 	.word	0x00000000
        /*0020*/ 	.short	0x0006
        /*0022*/ 	.short	0x0030
        /*0024*/ 	.byte	0x00, 0xf4, 0x21, 0x00


	//----- nvinfo : EIATTR_KPARAM_INFO
	.align		4
.L_15:
        /*0028*/ 	.byte	0x04, 0x17
        /*002a*/ 	.short	(.L_17 - .L_16)
.L_16:
        /*002c*/ 	.word	0x00000000
        /*0030*/ 	.short	0x0005
        /*0032*/ 	.short	0x0028
        /*0034*/ 	.byte	0x00, 0xf4, 0x21, 0x00


	//----- nvinfo : EIATTR_KPARAM_INFO
	.align		4
.L_17:
        /*0038*/ 	.byte	0x04, 0x17
        /*003a*/ 	.short	(.L_19 - .L_18)
.L_18:
        /*003c*/ 	.word	0x00000000
        /*0040*/ 	.short	0x0004
        /*0042*/ 	.short	0x0020
        /*0044*/ 	.byte	0x00, 0xf4, 0x21, 0x00


	//----- nvinfo : EIATTR_KPARAM_INFO
	.align		4
.L_19:
        /*0048*/ 	.byte	0x04, 0x17
        /*004a*/ 	.short	(.L_21 - .L_20)
.L_20:
        /*004c*/ 	.word	0x00000000
        /*0050*/ 	.short	0x0003
        /*0052*/ 	.short	0x0018
        /*0054*/ 	.byte	0x00, 0xf4, 0x21, 0x00


	//----- nvinfo : EIATTR_KPARAM_INFO
	.align		4
.L_21:
        /*0058*/ 	.byte	0x04, 0x17
        /*005a*/ 	.short	(.L_23 - .L_22)
.L_22:
        /*005c*/ 	.word	0x00000000
        /*0060*/ 	.short	0x0002
        /*0062*/ 	.short	0x0010
        /*0064*/ 	.byte	0x00, 0xf4, 0x21, 0x00


	//----- nvinfo : EIATTR_KPARAM_INFO
	.align		4
.L_23:
        /*0068*/ 	.byte	0x04, 0x17
        /*006a*/ 	.short	(.L_25 - .L_24)
.L_24:
        /*006c*/ 	.word	0x00000000
        /*0070*/ 	.short	0x0001
        /*0072*/ 	.short	0x0008
        /*0074*/ 	.byte	0x00, 0xf4, 0x21, 0x00


	//----- nvinfo : EIATTR_KPARAM_INFO
	.align		4
.L_25:
        /*0078*/ 	.byte	0x04, 0x17
        /*007a*/ 	.short	(.L_27 - .L_26)
.L_26:
        /*007c*/ 	.word	0x00000000
        /*0080*/ 	.short	0x0000
        /*0082*/ 	.short	0x0000
        /*0084*/ 	.byte	0x00, 0xf4, 0x21, 0x00


	//----- nvinfo : EIATTR_SPARSE_MMA_MASK
	.align		4
.L_27:
        /*0088*/ 	.byte	0x03, 0x50
        /*008a*/ 	.short	0x0000


	//----- nvinfo : EIATTR_MAXREG_COUNT
	.align		4
        /*008c*/ 	.byte	0x03, 0x1b
        /*008e*/ 	.short	0x00ff


	//----- nvinfo : EIATTR_EXIT_INSTR_OFFSETS
	.align		4
        /*0090*/ 	.byte	0x04, 0x1c
        /*0092*/ 	.short	(.L_29 - .L_28)


	//   ....[0]....
.L_28:
        /*0094*/ 	.word	0x000004b0


	//   ....[1]....
        /*0098*/ 	.word	0x000004d0


	//----- nvinfo : EIATTR_REQNTID
	.align		4
.L_29:
        /*009c*/ 	.byte	0x04, 0x10
        /*009e*/ 	.short	(.L_31 - .L_30)
.L_30:
        /*00a0*/ 	.word	0x00000080
        /*00a4*/ 	.word	0x00000001
        /*00a8*/ 	.word	0x00000001


	//----- nvinfo : EIATTR_CBANK_PARAM_SIZE
	.align		4
.L_31:
        /*00ac*/ 	.byte	0x03, 0x19
        /*00ae*/ 	.short	0x003c


	//----- nvinfo : EIATTR_PARAM_CBANK
	.align		4
        /*00b0*/ 	.byte	0x04, 0x0a
        /*00b2*/ 	.short	(.L_33 - .L_32)
	.align		4
.L_32:
        /*00b4*/ 	.word	index@(.nv.constant0.triton_poi_fused__native_batch_norm_legit_no_training_add_2)
        /*00b8*/ 	.short	0x0210
        /*00ba*/ 	.short	0x003c


	//----- nvinfo : EIATTR_SW_WAR
	.align		4
.L_33:
        /*00bc*/ 	.byte	0x04, 0x36
        /*00be*/ 	.short	(.L_35 - .L_34)
.L_34:
        /*00c0*/ 	.word	0x00000008
.L_35:


//--------------------- .nv.callgraph             --------------------------
	.section	.nv.callgraph,"",@"SHT_CUDA_CALLGRAPH"
	.align	4
	.sectionentsize	8
	.align		4
        /*0000*/ 	.word	0x00000000
	.align		4
        /*0004*/ 	.word	0xffffffff
	.align		4
        /*0008*/ 	.word	0x00000000
	.align		4
        /*000c*/ 	.word	0xfffffffe
	.align		4
        /*0010*/ 	.word	0x00000000
	.align		4
        /*0014*/ 	.word	0xfffffffd
	.align		4
        /*0018*/ 	.word	0x00000000
	.align		4
        /*001c*/ 	.word	0xfffffffc


//--------------------- .nv.constant4             --------------------------
	.section	.nv.constant4,"a",@progbits
	.align	8
	.align		8
.nv.constant4:
        /*0000*/ 	.dword	_$_str
	.align		8
        /*0008*/ 	.dword	_$_str_$_2


//--------------------- .text.triton_poi_fused__native_batch_norm_legit_no_training_add_2 --------------------------
	.section	.text.triton_poi_fused__native_batch_norm_legit_no_training_add_2,"ax",@progbits
	.align	128
        .global         triton_poi_fused__native_batch_norm_legit_no_training_add_2
        .type           triton_poi_fused__native_batch_norm_legit_no_training_add_2,@function
        .size           triton_poi_fused__native_batch_norm_legit_no_training_add_2,(.L_x_1 - triton_poi_fused__native_batch_norm_legit_no_training_add_2)
        .other          triton_poi_fused__native_batch_norm_legit_no_training_add_2,@"STO_CUDA_ENTRY STV_DEFAULT"
triton_poi_fused__native_batch_norm_legit_no_training_add_2:
.text.triton_poi_fused__native_batch_norm_legit_no_training_add_2:
[----:B------:R-:W0:Y:S01]  /*0000*/  LDC R1, c[0x0][0x28] ;  /* 0x00000a00ff017b82 */ /* 0x000e220000000800 */
[----:B------:R-:W1:Y:S07]  /*0010*/  S2R R0, SR_TID.X ;  /* 0x0000000000007919 */ /* 0x000e6e0000002100 */
[----:B------:R-:W2:Y:S01]  /*0020*/  LDC.64 R12, c[0x0][0x220] ;  /* 0x00008800ff0c7b82 */ /* 0x000ea20000000a00 */
[----:B------:R-:W-:Y:S01]  /*0030*/  CS2R R16, SRZ ;  /* 0x0000000000107805 */ /* 0x000fe2000001ff00 */
[----:B------:R-:W-:Y:S01]  /*0040*/  ULDC.64 UR4, c[0x0][0x208] ;  /* 0x0000820000047ab9 */ /* 0x000fe20000000a00 */
[----:B------:R-:W3:Y:S05]  /*0050*/  S2R R7, SR_CTAID.X ;  /* 0x0000000000077919 */ /* 0x000eea0000002500 */
[----:B------:R-:W4:Y:S08]  /*0060*/  LDC.64 R8, c[0x0][0x210] ;  /* 0x00008400ff087b82 */ /* 0x000f300000000a00 */
[----:B------:R-:W5:Y:S08]  /*0070*/  LDC.64 R22, c[0x0][0x218] ;  /* 0x00008600ff167b82 */ /* 0x000f700000000a00 */
[----:B------:R-:W4:Y:S01]  /*0080*/  LDC.64 R18, c[0x0][0x228] ;  /* 0x00008a00ff127b82 */ /* 0x000f220000000a00 */
[----:B-1----:R-:W-:-:S07]  /*0090*/  SHF.L.U32 R0, R0, 0x1, RZ ;  /* 0x0000000100007819 */ /* 0x002fce00000006ff */
[----:B------:R-:W1:Y:S01]  /*00a0*/  LDC.64 R10, c[0x0][0x230] ;  /* 0x00008c00ff0a7b82 */ /* 0x000e620000000a00 */
[----:B---3--:R-:W-:Y:S02]  /*00b0*/  SHF.R.S32.HI R2, RZ, 0x17, R7 ;  /* 0x00000017ff027819 */ /* 0x008fe40000011407 */
[----:B------:R-:W-:Y:S02]  /*00c0*/  LOP3.LUT R0, R0, 0xfe, RZ, 0xc0, !PT ;  /* 0x000000fe00007812 */ /* 0x000fe400078ec0ff */
[----:B------:R-:W-:Y:S02]  /*00d0*/  SGXT R2, R2, 0x1 ;  /* 0x000000010202781a */ /* 0x000fe40000000200 */
[----:B------:R-:W-:-:S04]  /*00e0*/  LEA R7, R7, R0, 0x8 ;  /* 0x0000000007077211 */ /* 0x000fc800078e40ff */
[----:B------:R-:W-:Y:S02]  /*00f0*/  LEA.HI R2, R2, R7, RZ, 0x4 ;  /* 0x0000000702027211 */ /* 0x000fe400078f20ff */
[----:B------:R-:W-:Y:S02]  /*0100*/  ISETP.GE.AND P4, PT, R7, 0x100, PT ;  /* 0x000001000700780c */ /* 0x000fe40003f86270 */
[----:B------:R-:W-:-:S04]  /*0110*/  SHF.R.S32.HI R2, RZ, 0x4, R2 ;  /* 0x00000004ff027819 */ /* 0x000fc80000011402 */
[----:B------:R-:W-:-:S04]  /*0120*/  LEA.HI R0, R2, R2, RZ, 0x2 ;  /* 0x0000000202007211 */ /* 0x000fc800078f10ff */
[----:B------:R-:W-:Y:S01]  /*0130*/  LOP3.LUT R21, R0, 0xfffffffc, RZ, 0xc0, !PT ;  /* 0xfffffffc00157812 */ /* 0x000fe200078ec0ff */
[----:B------:R-:W-:-:S03]  /*0140*/  HFMA2.MMA R0, -RZ, RZ, 0, 0 ;  /* 0x00000000ff007435 */ /* 0x000fc600000001ff */
[----:B------:R-:W-:Y:S02]  /*0150*/  IADD3 R21, R2, -R21, RZ ;  /* 0x8000001502157210 */ /* 0x000fe40007ffe0ff */
[----:B------:R-:W3:Y:S03]  /*0160*/  LDC.64 R2, c[0x0][0x238] ;  /* 0x00008e00ff027b82 */ /* 0x000ee60000000a00 */
[----:B--2---:R-:W-:-:S05]  /*0170*/  IMAD.WIDE R12, R21, 0x4, R12 ;  /* 0x00000004150c7825 */ /* 0x004fca00078e020c */
[----:B------:R-:W2:Y:S04]  /*0180*/  @!P4 LDG.E.EL R0, desc[UR4][R12.64] ;  /* 0x000000040c00c981 */ /* 0x000ea8000c2e1900 */
[----:B------:R5:W2:Y:S01]  /*0190*/  @!P4 LDG.E.EL R16, desc[UR4][R12.64] ;  /* 0x000000040c10c981 */ /* 0x000aa2000c2e1900 */
[----:B------:R-:W-:Y:S02]  /*01a0*/  CS2R R14, SRZ ;  /* 0x00000000000e7805 */ /* 0x000fe4000001ff00 */
[----:B------:R-:W-:Y:S02]  /*01b0*/  MOV R6, RZ ;  /* 0x000000ff00067202 */ /* 0x000fe40000000f00 */
[----:B------:R-:W-:Y:S01]  /*01c0*/  CS2R R4, SRZ ;  /* 0x0000000000047805 */ /* 0x000fe2000001ff00 */
[----:B----4-:R-:W-:-:S05]  /*01d0*/  IMAD.WIDE R8, R7, 0x4, R8 ;  /* 0x0000000407087825 */ /* 0x010fca00078e0208 */
[----:B------:R-:W4:Y:S01]  /*01e0*/  @!P4 LDG.E.64 R4, desc[UR4][R8.64] ;  /* 0x000000040804c981 */ /* 0x000f22000c1e1b00 */
[----:B-----5:R-:W-:-:S04]  /*01f0*/  IMAD.WIDE R12, R21, 0x4, R22 ;  /* 0x00000004150c7825 */ /* 0x020fc800078e0216 */
[----:B0-----:R-:W-:Y:S01]  /*0200*/  IMAD.WIDE R22, R21, 0x4, R18 ;  /* 0x0000000415167825 */ /* 0x001fe200078e0212 */
[----:B------:R-:W4:Y:S01]  /*0210*/  @!P4 LDG.E.EL R15, desc[UR4][R12.64] ;  /* 0x000000040c0fc981 */ /* 0x000f22000c2e1900 */
[----:B------:R-:W-:-:S03]  /*0220*/  CS2R R18, SRZ ;  /* 0x0000000000127805 */ /* 0x000fc6000001ff00 */
[----:B------:R-:W5:Y:S01]  /*0230*/  @!P4 LDG.E.EL R6, desc[UR4][R12.64] ;  /* 0x000000040c06c981 */ /* 0x000f62000c2e1900 */
[----:B-1----:R-:W-:Y:S01]  /*0240*/  IMAD.WIDE R20, R21, 0x4, R10 ;  /* 0x0000000415147825 */ /* 0x002fe200078e020a */
[----:B------:R-:W-:Y:S02]  /*0250*/  CS2R R10, SRZ ;  /* 0x00000000000a7805 */ /* 0x000fe4000001ff00 */
[----:B------:R-:W4:Y:S01]  /*0260*/  @!P4 LDG.E.EL R14, desc[UR4][R22.64] ;  /* 0x00000004160ec981 */ /* 0x000f22000c2e1900 */
[----:B---3--:R-:W-:-:S03]  /*0270*/  IMAD.WIDE R2, R7, 0x4, R2 ;  /* 0x0000000407027825 */ /* 0x008fc600078e0202 */
[----:B------:R-:W3:Y:S04]  /*0280*/  @!P4 LDG.E.EL R17, desc[UR4][R22.64] ;  /* 0x000000041611c981 */ /* 0x000ee8000c2e1900 */
[----:B------:R-:W3:Y:S04]  /*0290*/  @!P4 LDG.E.EL R19, desc[UR4][R20.64] ;  /* 0x000000041413c981 */ /* 0x000ee8000c2e1900 */
[----:B------:R-:W3:Y:S04]  /*02a0*/  @!P4 LDG.E.EL R18, desc[UR4][R20.64] ;  /* 0x000000041412c981 */ /* 0x000ee8000c2e1900 */
[----:B------:R0:W3:Y:S02]  /*02b0*/  @!P4 LDG.E.64 R10, desc[UR4][R2.64] ;  /* 0x00000004020ac981 */ /* 0x0000e4000c1e1b00 */
[----:B0-----:R-:W0:Y:S02]  /*02c0*/  LDC.64 R2, c[0x0][0x240] ;  /* 0x00009000ff027b82 */ /* 0x001e240000000a00 */
[----:B0-----:R-:W-:-:S04]  /*02d0*/  IMAD.WIDE R2, R7, 0x4, R2 ;  /* 0x0000000407027825 */ /* 0x001fc800078e0202 */
[----:B--2---:R-:W-:Y:S01]  /*02e0*/  FADD R0, R0, 1.9999999494757503271e-05 ;  /* 0x37a7c5ac00007421 */ /* 0x004fe20000000000 */
[----:B------:R-:W-:-:S03]  /*02f0*/  FADD R16, R16, 1.9999999494757503271e-05 ;  /* 0x37a7c5ac10107421 */ /* 0x000fc60000000000 */
[----:B------:R-:W0:Y:S08]  /*0300*/  MUFU.SQRT R8, R0 ;  /* 0x0000000000087308 */ /* 0x000e300000002000 */
[----:B------:R-:W1:Y:S01]  /*0310*/  MUFU.SQRT R9, R16 ;  /* 0x0000001000097308 */ /* 0x000e620000002000 */
[C---:B0-----:R-:W-:Y:S02]  /*0320*/  FSETP.GT.AND P0, PT, R8.reuse, 8.50705917302346158658e+37, PT ;  /* 0x7e8000000800780b */ /* 0x041fe40003f04000 */
[----:B------:R-:W-:-:S02]  /*0330*/  FSETP.GEU.AND P2, PT, R8, 1.175494350822287508e-38, PT ;  /* 0x008000000800780b */ /* 0x000fc40003f4e000 */
[C---:B-1----:R-:W-:Y:S02]  /*0340*/  FSETP.GT.AND P1, PT, R9.reuse, 8.50705917302346158658e+37, PT ;  /* 0x7e8000000900780b */ /* 0x042fe40003f24000 */
[----:B------:R-:W-:-:S07]  /*0350*/  FSETP.GEU.AND P3, PT, R9, 1.175494350822287508e-38, PT ;  /* 0x008000000900780b */ /* 0x000fce0003f6e000 */
[----:B------:R-:W-:Y:S01]  /*0360*/  @P0 FMUL R8, R8, 0.25 ;  /* 0x3e80000008080820 */ /* 0x000fe20000400000 */
[----:B------:R-:W-:-:S03]  /*0370*/  HFMA2.MMA R0, -RZ, RZ, 1.625, 0 ;  /* 0x3e800000ff007435 */ /* 0x000fc600000001ff */
[----:B------:R-:W-:Y:S01]  /*0380*/  @!P2 FMUL R8, R8, 16777216 ;  /* 0x4b8000000808a820 */ /* 0x000fe20000400000 */
[----:B------:R-:W-:-:S04]  /*0390*/  @P1 FMUL R9, R9, 0.25 ;  /* 0x3e80000009091820 */ /* 0x000fc80000400000 */
[----:B------:R-:W-:Y:S01]  /*03a0*/  @!P3 FMUL R9, R9, 16777216 ;  /* 0x4b8000000909b820 */ /* 0x000fe20000400000 */
[----:B------:R-:W0:Y:S01]  /*03b0*/  MUFU.RCP R8, R8 ;  /* 0x0000000800087308 */ /* 0x000e220000001000 */
[----:B------:R-:W-:-:S07]  /*03c0*/  FSEL R13, R0, 1, P0 ;  /* 0x3f800000000d7808 */ /* 0x000fce0000000000 */
[----:B------:R-:W1:Y:S01]  /*03d0*/  MUFU.RCP R9, R9 ;  /* 0x0000000900097308 */ /* 0x000e620000001000 */
[----:B------:R-:W-:Y:S01]  /*03e0*/  FSEL R0, R0, 1, P1 ;  /* 0x3f80000000007808 */ /* 0x000fe20000800000 */
[----:B------:R-:W-:-:S04]  /*03f0*/  @!P2 FMUL R13, R13, 16777216 ;  /* 0x4b8000000d0da820 */ /* 0x000fc80000400000 */
[----:B------:R-:W-:Y:S01]  /*0400*/  @!P3 FMUL R0, R0, 16777216 ;  /* 0x4b8000000000b820 */ /* 0x000fe20000400000 */
[----:B----4-:R-:W-:Y:S01]  /*0410*/  FADD R4, -R15, R4 ;  /* 0x000000040f047221 */ /* 0x010fe20000000100 */
[----:B-----5:R-:W-:Y:S01]  /*0420*/  FADD R5, -R6, R5 ;  /* 0x0000000506057221 */ /* 0x020fe20000000100 */
[----:B0-----:R-:W-:Y:S01]  /*0430*/  FMUL R13, R8, R13 ;  /* 0x0000000d080d7220 */ /* 0x001fe20000400000 */
[----:B-1----:R-:W-:-:S03]  /*0440*/  FMUL R0, R9, R0 ;  /* 0x0000000009007220 */ /* 0x002fc60000400000 */
[----:B------:R-:W-:Y:S01]  /*0450*/  FMUL R4, R4, R13 ;  /* 0x0000000d04047220 */ /* 0x000fe20000400000 */
[----:B------:R-:W-:-:S03]  /*0460*/  FMUL R5, R5, R0 ;  /* 0x0000000005057220 */ /* 0x000fc60000400000 */
[----:B---3--:R-:W-:Y:S01]  /*0470*/  FFMA R19, R4, R14, R19 ;  /* 0x0000000e04137223 */ /* 0x008fe20000000013 */
[----:B------:R-:W-:-:S03]  /*0480*/  FFMA R18, R5, R17, R18 ;  /* 0x0000001105127223 */ /* 0x000fc60000000012 */
[----:B------:R-:W-:Y:S01]  /*0490*/  FADD R10, R19, R10 ;  /* 0x0000000a130a7221 */ /* 0x000fe20000000000 */
[----:B------:R-:W-:Y:S01]  /*04a0*/  FADD R11, R18, R11 ;  /* 0x0000000b120b7221 */ /* 0x000fe20000000000 */
[----:B------:R-:W-:Y:S06]  /*04b0*/  @P4 EXIT ;  /* 0x000000000000494d */ /* 0x000fec0003800000 */
[----:B------:R-:W-:Y:S01]  /*04c0*/  STG.E.64 desc[UR4][R2.64], R10 ;  /* 0x0000000a02007986 */ /* 0x000fe2000c101b04 */
[----:B------:R-:W-:Y:S05]  /*04d0*/  EXIT ;  /* 0x000000000000794d */ /* 0x000fea0003800000 */
.L_x_0:
[----:B------:R-:W-:-:S00]  /*04e0*/  BRA `(.L_x_0) ;  /* 0xfffffffc00fc7947 */ /* 0x000fc0000383ffff */
[----:B------:R-:W-:-:S00]  /*04f0*/  NOP ;  /* 0x0000000000007918 */ /* 0x000fc00000000000 */
        /* <DEDUP_REMOVED lines=8> */
.L_x_1:


//--------------------- .nv.global.init           --------------------------
	.section	.nv.global.init,"aw",@progbits
.nv.global.init:
	.type		_$_str,@object
	.size		_$_str,(_$_str_$_2 - _$_str)
_$_str:
        /*0000*/ 	.byte	0x5f, 0x5f, 0x43, 0x55, 0x44, 0x41, 0x5f, 0x46, 0x54, 0x5a, 0x00
	.type		_$_str_$_2,@object
	.size		_$_str_$_2,(.L_1 - _$_str_$_2)
_$_str_$_2:
        /*000b*/ 	.byte	0x5f, 0x5f, 0x43, 0x55, 0x44, 0x41, 0x5f, 0x50, 0x52, 0x45, 0x43, 0x5f, 0x53, 0x51, 0x52, 0x54
        /*001b*/ 	.byte	0x00
.L_1:


//--------------------- .nv.constant0.triton_poi_fused__native_batch_norm_legit_no_training_add_2 --------------------------
	.section	.nv.constant0.triton_poi_fused__native_batch_norm_legit_no_training_add_2,"a",@progbits
	.sectionflags	@""
	.align	4
.nv.constant0.triton_poi_fused__native_batch_norm_legit_no_training_add_2:
	.zero		588
